//
// Generated by NVIDIA NVVM Compiler
//
// Compiler Build ID: CL-36424714
// Cuda compilation tools, release 13.0, V13.0.88
// Based on NVVM 20.0.0
//

.version 9.0
.target sm_100
.address_size 64

	// .globl	_Z7kernel1PKdPd
// _ZZ7kernel3PdS_E1n has been demoted

.visible .entry _Z7kernel1PKdPd(
	.param .u64 .ptr .align 1 _Z7kernel1PKdPd_param_0,
	.param .u64 .ptr .align 1 _Z7kernel1PKdPd_param_1
)
{
	.reg .pred 	%p<5>;
	.reg .b32 	%r<19>;
	.reg .b64 	%rd<12>;
	.reg .b64 	%fd<21>;

	ld.param.u64 	%rd5, [_Z7kernel1PKdPd_param_0];
	ld.param.u64 	%rd6, [_Z7kernel1PKdPd_param_1];
	mov.u32 	%r6, %ctaid.y;
	mov.u32 	%r7, %ntid.y;
	mov.u32 	%r8, %tid.y;
	mad.lo.s32 	%r1, %r6, %r7, %r8;
	mov.u32 	%r9, %ctaid.x;
	mov.u32 	%r10, %ntid.x;
	mov.u32 	%r11, %tid.x;
	mad.lo.s32 	%r2, %r9, %r10, %r11;
	add.s32 	%r3, %r1, -1;
	setp.gt.u32 	%p1, %r3, 8189;
	setp.gt.u32 	%p2, %r2, 8190;
	or.pred  	%p3, %p2, %p1;
	@%p3 bra 	$L__BB0_3;
	cvta.to.global.u64 	%rd7, %rd5;
	cvta.to.global.u64 	%rd8, %rd6;
	shl.b32 	%r13, %r3, 13;
	add.s32 	%r14, %r2, %r13;
	mul.wide.u32 	%rd9, %r14, 8;
	add.s64 	%rd1, %rd7, %rd9;
	shl.b32 	%r15, %r1, 13;
	add.s32 	%r16, %r2, %r15;
	mul.wide.u32 	%rd10, %r16, 8;
	add.s64 	%rd2, %rd7, %rd10;
	add.s32 	%r17, %r16, 8192;
	mul.wide.u32 	%rd11, %r17, 8;
	add.s64 	%rd3, %rd7, %rd11;
	add.s64 	%rd4, %rd8, %rd10;
	mov.b32 	%r18, 0;
$L__BB0_2:
	ld.global.f64 	%fd1, [%rd1+8];
	ld.global.f64 	%fd2, [%rd2+8];
	add.f64 	%fd3, %fd1, %fd2;
	ld.global.f64 	%fd4, [%rd3+8];
	add.f64 	%fd5, %fd3, %fd4;
	st.global.f64 	[%rd4+8], %fd5;
	ld.global.f64 	%fd6, [%rd1+8];
	ld.global.f64 	%fd7, [%rd2+8];
	add.f64 	%fd8, %fd6, %fd7;
	ld.global.f64 	%fd9, [%rd3+8];
	add.f64 	%fd10, %fd8, %fd9;
	st.global.f64 	[%rd4+8], %fd10;
	ld.global.f64 	%fd11, [%rd1+8];
	ld.global.f64 	%fd12, [%rd2+8];
	add.f64 	%fd13, %fd11, %fd12;
	ld.global.f64 	%fd14, [%rd3+8];
	add.f64 	%fd15, %fd13, %fd14;
	st.global.f64 	[%rd4+8], %fd15;
	ld.global.f64 	%fd16, [%rd1+8];
	ld.global.f64 	%fd17, [%rd2+8];
	add.f64 	%fd18, %fd16, %fd17;
	ld.global.f64 	%fd19, [%rd3+8];
	add.f64 	%fd20, %fd18, %fd19;
	st.global.f64 	[%rd4+8], %fd20;
	add.s32 	%r18, %r18, 4;
	setp.ne.s32 	%p4, %r18, 100;
	@%p4 bra 	$L__BB0_2;
$L__BB0_3:
	ret;

}
	// .globl	_Z7kernel2PdS_
.visible .entry _Z7kernel2PdS_(
	.param .u64 .ptr .align 1 _Z7kernel2PdS__param_0,
	.param .u64 .ptr .align 1 _Z7kernel2PdS__param_1
)
{
	.reg .pred 	%p<5>;
	.reg .b32 	%r<16>;
	.reg .b64 	%rd<10>;
	.reg .b64 	%fd<21>;

	ld.param.u64 	%rd4, [_Z7kernel2PdS__param_0];
	ld.param.u64 	%rd5, [_Z7kernel2PdS__param_1];
	mov.u32 	%r5, %ctaid.y;
	mov.u32 	%r6, %ntid.y;
	mov.u32 	%r7, %tid.y;
	mad.lo.s32 	%r1, %r5, %r6, %r7;
	mov.u32 	%r8, %ctaid.x;
	mov.u32 	%r9, %ntid.x;
	mov.u32 	%r10, %tid.x;
	mad.lo.s32 	%r2, %r8, %r9, %r10;
	add.s32 	%r11, %r1, -1;
	setp.gt.u32 	%p1, %r11, 8197;
	setp.gt.u32 	%p2, %r2, 8198;
	or.pred  	%p3, %p2, %p1;
	@%p3 bra 	$L__BB1_3;
	cvta.to.global.u64 	%rd6, %rd4;
	cvta.to.global.u64 	%rd7, %rd5;
	mad.lo.s32 	%r13, %r1, 8200, %r2;
	add.s32 	%r14, %r13, -8199;
	mul.wide.u32 	%rd8, %r14, 8;
	add.s64 	%rd1, %rd6, %rd8;
	mul.wide.u32 	%rd9, %r13, 8;
	add.s64 	%rd2, %rd6, %rd9;
	add.s64 	%rd3, %rd7, %rd9;
	mov.b32 	%r15, 0;
$L__BB1_2:
	ld.global.f64 	%fd1, [%rd1];
	ld.global.f64 	%fd2, [%rd2+8];
	add.f64 	%fd3, %fd1, %fd2;
	ld.global.f64 	%fd4, [%rd2+65608];
	add.f64 	%fd5, %fd3, %fd4;
	st.global.f64 	[%rd3+8], %fd5;
	ld.global.f64 	%fd6, [%rd1];
	ld.global.f64 	%fd7, [%rd2+8];
	add.f64 	%fd8, %fd6, %fd7;
	ld.global.f64 	%fd9, [%rd2+65608];
	add.f64 	%fd10, %fd8, %fd9;
	st.global.f64 	[%rd3+8], %fd10;
	ld.global.f64 	%fd11, [%rd1];
	ld.global.f64 	%fd12, [%rd2+8];
	add.f64 	%fd13, %fd11, %fd12;
	ld.global.f64 	%fd14, [%rd2+65608];
	add.f64 	%fd15, %fd13, %fd14;
	st.global.f64 	[%rd3+8], %fd15;
	ld.global.f64 	%fd16, [%rd1];
	ld.global.f64 	%fd17, [%rd2+8];
	add.f64 	%fd18, %fd16, %fd17;
	ld.global.f64 	%fd19, [%rd2+65608];
	add.f64 	%fd20, %fd18, %fd19;
	st.global.f64 	[%rd3+8], %fd20;
	add.s32 	%r15, %r15, 4;
	setp.ne.s32 	%p4, %r15, 100;
	@%p4 bra 	$L__BB1_2;
$L__BB1_3:
	ret;

}
	// .globl	_Z7kernel3PdS_
.visible .entry _Z7kernel3PdS_(
	.param .u64 .ptr .align 1 _Z7kernel3PdS__param_0,
	.param .u64 .ptr .align 1 _Z7kernel3PdS__param_1
)
{
	.reg .pred 	%p<4>;
	.reg .b32 	%r<12>;
	.reg .b64 	%rd<10>;
	.reg .b64 	%fd<6>;
	// demoted variable
	.shared .align 8 .u64 _ZZ7kernel3PdS_E1n;
	ld.param.u64 	%rd1, [_Z7kernel3PdS__param_0];
	ld.param.u64 	%rd2, [_Z7kernel3PdS__param_1];
	st.shared.u64 	[_ZZ7kernel3PdS_E1n], %rd1;
	mov.u32 	%r3, %ctaid.y;
	mov.u32 	%r4, %ntid.y;
	mov.u32 	%r5, %tid.y;
	mad.lo.s32 	%r1, %r3, %r4, %r5;
	mov.u32 	%r6, %ctaid.x;
	mov.u32 	%r7, %ntid.x;
	mov.u32 	%r8, %tid.x;
	mad.lo.s32 	%r2, %r6, %r7, %r8;
	add.s32 	%r9, %r1, -1;
	setp.gt.u32 	%p1, %r9, 8197;
	setp.gt.u32 	%p2, %r2, 8198;
	or.pred  	%p3, %p2, %p1;
	@%p3 bra 	$L__BB2_2;
	cvta.to.global.u64 	%rd3, %rd1;
	cvta.to.global.u64 	%rd4, %rd2;
	mad.lo.s32 	%r10, %r1, 8200, %r2;
	add.s32 	%r11, %r10, -8199;
	mul.wide.u32 	%rd5, %r11, 8;
	add.s64 	%rd6, %rd3, %rd5;
	ld.global.f64 	%fd1, [%rd6];
	mul.wide.u32 	%rd7, %r10, 8;
	add.s64 	%rd8, %rd3, %rd7;
	ld.global.f64 	%fd2, [%rd8+8];
	add.f64 	%fd3, %fd1, %fd2;
	ld.global.f64 	%fd4, [%rd8+65608];
	add.f64 	%fd5, %fd3, %fd4;
	add.s64 	%rd9, %rd4, %rd7;
	st.global.f64 	[%rd9+8], %fd5;
$L__BB2_2:
	ret;

}


// ===== COMPILED SASS (sm_100) =====

	.target	sm_100

	.elftype	@"ET_EXEC"


//--------------------- .note.nv.tkinfo           --------------------------
	.section	.note.nv.tkinfo,"",@"SHT_NOTE"
	.sectionflags	@"SHF_NOTE_NV_TKINFO"
	.tkinfo
        /*0018*/ 	.word	0x00000002
        /*0030*/ 	.string	""
        /*0030*/ 	.string	"ptxas"
        /*0030*/ 	.string	"Cuda compilation tools, release 13.0, V13.0.88"
        /*0030*/ 	.string	"Build cuda_13.0.r13.0/compiler.36424714_0"
        /*0030*/ 	.string	"-arch sm_100 -m 64 "



//--------------------- .note.nv.cuinfo           --------------------------
	.section	.note.nv.cuinfo,"",@"SHT_NOTE"
	.sectionflags	@"SHF_NOTE_NV_CUINFO"
        /*0018*/ 	.short	0x0002
        /*001a*/ 	.short	0x0064
        /*001c*/ 	.short	0x0082
	.zero		2


//--------------------- .nv.info                  --------------------------
	.section	.nv.info,"",@"SHT_CUDA_INFO"
	.align	4


	//----- nvinfo : EIATTR_REGCOUNT
	.align		4
        /*0000*/ 	.byte	0x04, 0x2f
        /*0002*/ 	.short	(.L_1 - .L_0)
	.align		4
.L_0:
        /*0004*/ 	.word	index@(_Z7kernel1PKdPd)
        /*0008*/ 	.word	0x00000018


	//----- nvinfo : EIATTR_FRAME_SIZE
	.align		4
.L_1:
        /*000c*/ 	.byte	0x04, 0x11
        /*000e*/ 	.short	(.L_3 - .L_2)
	.align		4
.L_2:
        /*0010*/ 	.word	index@(_Z7kernel1PKdPd)
        /*0014*/ 	.word	0x00000000


	//----- nvinfo : EIATTR_REGCOUNT
	.align		4
.L_3:
        /*0018*/ 	.byte	0x04, 0x2f
        /*001a*/ 	.short	(.L_5 - .L_4)
	.align		4
.L_4:
        /*001c*/ 	.word	index@(_Z7kernel2PdS_)
        /*0020*/ 	.word	0x00000016


	//----- nvinfo : EIATTR_FRAME_SIZE
	.align		4
.L_5:
        /*0024*/ 	.byte	0x04, 0x11
        /*0026*/ 	.short	(.L_7 - .L_6)
	.align		4
.L_6:
        /*0028*/ 	.word	index@(_Z7kernel2PdS_)
        /*002c*/ 	.word	0x00000000


	//----- nvinfo : EIATTR_REGCOUNT
	.align		4
.L_7:
        /*0030*/ 	.byte	0x04, 0x2f
        /*0032*/ 	.short	(.L_9 - .L_8)
	.align		4
.L_8:
        /*0034*/ 	.word	index@(_Z7kernel3PdS_)
        /*0038*/ 	.word	0x00000010


	//----- nvinfo : EIATTR_FRAME_SIZE
	.align		4
.L_9:
        /*003c*/ 	.byte	0x04, 0x11
        /*003e*/ 	.short	(.L_11 - .L_10)
	.align		4
.L_10:
        /*0040*/ 	.word	index@(_Z7kernel3PdS_)
        /*0044*/ 	.word	0x00000000


	//----- nvinfo : EIATTR_MIN_STACK_SIZE
	.align		4
.L_11:
        /*0048*/ 	.byte	0x04, 0x12
        /*004a*/ 	.short	(.L_13 - .L_12)
	.align		4
.L_12:
        /*004c*/ 	.word	index@(_Z7kernel3PdS_)
        /*0050*/ 	.word	0x00000000


	//----- nvinfo : EIATTR_MIN_STACK_SIZE
	.align		4
.L_13:
        /*0054*/ 	.byte	0x04, 0x12
        /*0056*/ 	.short	(.L_15 - .L_14)
	.align		4
.L_14:
        /*0058*/ 	.word	index@(_Z7kernel2PdS_)
        /*005c*/ 	.word	0x00000000


	//----- nvinfo : EIATTR_MIN_STACK_SIZE
	.align		4
.L_15:
        /*0060*/ 	.byte	0x04, 0x12
        /*0062*/ 	.short	(.L_17 - .L_16)
	.align		4
.L_16:
        /*0064*/ 	.word	index@(_Z7kernel1PKdPd)
        /*0068*/ 	.word	0x00000000
.L_17:


//--------------------- .nv.compat                --------------------------
	.section	.nv.compat,"",@"SHT_CUDA_COMPAT_INFO"
	.align	4
        /*0000*/ 	.byte	0x02, 0x09, 0x00, 0x00, 0x02, 0x02, 0x01, 0x00, 0x02, 0x05, 0x05, 0x00, 0x03, 0x07, 0x01, 0x01
        /*0010*/ 	.byte	0x02, 0x03, 0x00, 0x00, 0x02, 0x06, 0x01, 0x00, 0x04, 0x0b, 0x08, 0x00, 0x01, 0x00, 0x00, 0x00
        /*0020*/ 	.byte	0x00, 0x00, 0x00, 0x00


//--------------------- .nv.info._Z7kernel3PdS_   --------------------------
	.section	.nv.info._Z7kernel3PdS_,"",@"SHT_CUDA_INFO"
	.sectionflags	@""
	.align	4


	//----- nvinfo : EIATTR_CUDA_API_VERSION
	.align		4
        /*0000*/ 	.byte	0x04, 0x37
        /*0002*/ 	.short	(.L_19 - .L_18)
.L_18:
        /*0004*/ 	.word	0x00000082


	//----- nvinfo : EIATTR_KPARAM_INFO
	.align		4
.L_19:
        /*0008*/ 	.byte	0x04, 0x17
        /*000a*/ 	.short	(.L_21 - .L_20)
.L_20:
        /*000c*/ 	.word	0x00000000
        /*0010*/ 	.short	0x0001
        /*0012*/ 	.short	0x0008
        /*0014*/ 	.byte	0x00, 0xf5, 0x21, 0x00


	//----- nvinfo : EIATTR_KPARAM_INFO
	.align		4
.L_21:
        /*0018*/ 	.byte	0x04, 0x17
        /*001a*/ 	.short	(.L_23 - .L_22)
.L_22:
        /*001c*/ 	.word	0x00000000
        /*0020*/ 	.short	0x0000
        /*0022*/ 	.short	0x0000
        /*0024*/ 	.byte	0x00, 0xf5, 0x21, 0x00


	//----- nvinfo : EIATTR_SPARSE_MMA_MASK
	.align		4
.L_23:
        /*0028*/ 	.byte	0x03, 0x50
        /*002a*/ 	.short	0x0000


	//----- nvinfo : EIATTR_MAXREG_COUNT
	.align		4
        /*002c*/ 	.byte	0x03, 0x1b
        /*002e*/ 	.short	0x00ff


	//----- nvinfo : EIATTR_MERCURY_ISA_VERSION
	.align		4
        /*0030*/ 	.byte	0x03, 0x5f
        /*0032*/ 	.short	0x0101


	//----- nvinfo : EIATTR_VRC_CTA_INIT_COUNT
	.align		4
        /*0034*/ 	.byte	0x02, 0x4a
	.zero		1
	.zero		1


	//----- nvinfo : EIATTR_EXIT_INSTR_OFFSETS
	.align		4
        /*0038*/ 	.byte	0x04, 0x1c
        /*003a*/ 	.short	(.L_25 - .L_24)


	//   ....[0]....
.L_24:
        /*003c*/ 	.word	0x00000110


	//   ....[1]....
        /*0040*/ 	.word	0x000001f0


	//----- nvinfo : EIATTR_CBANK_PARAM_SIZE
	.align		4
.L_25:
        /*0044*/ 	.byte	0x03, 0x19
        /*0046*/ 	.short	0x0010


	//----- nvinfo : EIATTR_PARAM_CBANK
	.align		4
        /*0048*/ 	.byte	0x04, 0x0a
        /*004a*/ 	.short	(.L_27 - .L_26)
	.align		4
.L_26:
        /*004c*/ 	.word	index@(.nv.constant0._Z7kernel3PdS_)
        /*0050*/ 	.short	0x0380
        /*0052*/ 	.short	0x0010


	//----- nvinfo : EIATTR_SW_WAR
	.align		4
.L_27:
        /*0054*/ 	.byte	0x04, 0x36
        /*0056*/ 	.short	(.L_29 - .L_28)
.L_28:
        /*0058*/ 	.word	0x00000008
.L_29:


//--------------------- .nv.info._Z7kernel2PdS_   --------------------------
	.section	.nv.info._Z7kernel2PdS_,"",@"SHT_CUDA_INFO"
	.sectionflags	@""
	.align	4


	//----- nvinfo : EIATTR_CUDA_API_VERSION
	.align		4
        /*0000*/ 	.byte	0x04, 0x37
        /*0002*/ 	.short	(.L_31 - .L_30)
.L_30:
        /*0004*/ 	.word	0x00000082


	//----- nvinfo : EIATTR_KPARAM_INFO
	.align		4
.L_31:
        /*0008*/ 	.byte	0x04, 0x17
        /*000a*/ 	.short	(.L_33 - .L_32)
.L_32:
        /*000c*/ 	.word	0x00000000
        /*0010*/ 	.short	0x0001
        /*0012*/ 	.short	0x0008
        /*0014*/ 	.byte	0x00, 0xf5, 0x21, 0x00


	//----- nvinfo : EIATTR_KPARAM_INFO
	.align		4
.L_33:
        /*0018*/ 	.byte	0x04, 0x17
        /*001a*/ 	.short	(.L_35 - .L_34)
.L_34:
        /*001c*/ 	.word	0x00000000
        /*0020*/ 	.short	0x0000
        /*0022*/ 	.short	0x0000
        /*0024*/ 	.byte	0x00, 0xf5, 0x21, 0x00


	//----- nvinfo : EIATTR_SPARSE_MMA_MASK
	.align		4
.L_35:
        /*0028*/ 	.byte	0x03, 0x50
        /*002a*/ 	.short	0x0000


	//----- nvinfo : EIATTR_MAXREG_COUNT
	.align		4
        /*002c*/ 	.byte	0x03, 0x1b
        /*002e*/ 	.short	0x00ff


	//----- nvinfo : EIATTR_MERCURY_ISA_VERSION
	.align		4
        /*0030*/ 	.byte	0x03, 0x5f
        /*0032*/ 	.short	0x0101


	//----- nvinfo : EIATTR_VRC_CTA_INIT_COUNT
	.align		4
        /*0034*/ 	.byte	0x02, 0x4a
	.zero		1
	.zero		1


	//----- nvinfo : EIATTR_EXIT_INSTR_OFFSETS
	.align		4
        /*0038*/ 	.byte	0x04, 0x1c
        /*003a*/ 	.short	(.L_37 - .L_36)


	//   ....[0]....
.L_36:
        /*003c*/ 	.word	0x000000c0


	//   ....[1]....
        /*0040*/ 	.word	0x00000f10


	//----- nvinfo : EIATTR_CBANK_PARAM_SIZE
	.align		4
.L_37:
        /*0044*/ 	.byte	0x03, 0x19
        /*0046*/ 	.short	0x0010


	//----- nvinfo : EIATTR_PARAM_CBANK
	.align		4
        /*0048*/ 	.byte	0x04, 0x0a
        /*004a*/ 	.short	(.L_39 - .L_38)
	.align		4
.L_38:
        /*004c*/ 	.word	index@(.nv.constant0._Z7kernel2PdS_)
        /*0050*/ 	.short	0x0380
        /*0052*/ 	.short	0x0010


	//----- nvinfo : EIATTR_SW_WAR
	.align		4
.L_39:
        /*0054*/ 	.byte	0x04, 0x36
        /*0056*/ 	.short	(.L_41 - .L_40)
.L_40:
        /*0058*/ 	.word	0x00000008
.L_41:


//--------------------- .nv.info._Z7kernel1PKdPd  --------------------------
	.section	.nv.info._Z7kernel1PKdPd,"",@"SHT_CUDA_INFO"
	.sectionflags	@""
	.align	4


	//----- nvinfo : EIATTR_CUDA_API_VERSION
	.align		4
        /*0000*/ 	.byte	0x04, 0x37
        /*0002*/ 	.short	(.L_43 - .L_42)
.L_42:
        /*0004*/ 	.word	0x00000082


	//----- nvinfo : EIATTR_KPARAM_INFO
	.align		4
.L_43:
        /*0008*/ 	.byte	0x04, 0x17
        /*000a*/ 	.short	(.L_45 - .L_44)
.L_44:
        /*000c*/ 	.word	0x00000000
        /*0010*/ 	.short	0x0001
        /*0012*/ 	.short	0x0008
        /*0014*/ 	.byte	0x00, 0xf5, 0x21, 0x00


	//----- nvinfo : EIATTR_KPARAM_INFO
	.align		4
.L_45:
        /*0018*/ 	.byte	0x04, 0x17
        /*001a*/ 	.short	(.L_47 - .L_46)
.L_46:
        /*001c*/ 	.word	0x00000000
        /*0020*/ 	.short	0x0000
        /*0022*/ 	.short	0x0000
        /*0024*/ 	.byte	0x00, 0xf5, 0x21, 0x00


	//----- nvinfo : EIATTR_SPARSE_MMA_MASK
	.align		4
.L_47:
        /*0028*/ 	.byte	0x03, 0x50
        /*002a*/ 	.short	0x0000


	//----- nvinfo : EIATTR_MAXREG_COUNT
	.align		4
        /*002c*/ 	.byte	0x03, 0x1b
        /*002e*/ 	.short	0x00ff


	//----- nvinfo : EIATTR_MERCURY_ISA_VERSION
	.align		4
        /*0030*/ 	.byte	0x03, 0x5f
        /*0032*/ 	.short	0x0101


	//----- nvinfo : EIATTR_VRC_CTA_INIT_COUNT
	.align		4
        /*0034*/ 	.byte	0x02, 0x4a
	.zero		1
	.zero		1


	//----- nvinfo : EIATTR_EXIT_INSTR_OFFSETS
	.align		4
        /*0038*/ 	.byte	0x04, 0x1c
        /*003a*/ 	.short	(.L_49 - .L_48)


	//   ....[0]....
.L_48:
        /*003c*/ 	.word	0x000000c0


	//   ....[1]....
        /*0040*/ 	.word	0x00000c30


	//----- nvinfo : EIATTR_CBANK_PARAM_SIZE
	.align		4
.L_49:
        /*0044*/ 	.byte	0x03, 0x19
        /*0046*/ 	.short	0x0010


	//----- nvinfo : EIATTR_PARAM_CBANK
	.align		4
        /*0048*/ 	.byte	0x04, 0x0a
        /*004a*/ 	.short	(.L_51 - .L_50)
	.align		4
.L_50:
        /*004c*/ 	.word	index@(.nv.constant0._Z7kernel1PKdPd)
        /*0050*/ 	.short	0x0380
        /*0052*/ 	.short	0x0010


	//----- nvinfo : EIATTR_SW_WAR
	.align		4
.L_51:
        /*0054*/ 	.byte	0x04, 0x36
        /*0056*/ 	.short	(.L_53 - .L_52)
.L_52:
        /*0058*/ 	.word	0x00000008
.L_53:


//--------------------- .nv.callgraph             --------------------------
	.section	.nv.callgraph,"",@"SHT_CUDA_CALLGRAPH"
	.align	4
	.sectionentsize	8
	.align		4
        /*0000*/ 	.word	0x00000000
	.align		4
        /*0004*/ 	.word	0xffffffff
	.align		4
        /*0008*/ 	.word	0x00000000
	.align		4
        /*000c*/ 	.word	0xfffffffe
	.align		4
        /*0010*/ 	.word	0x00000000
	.align		4
        /*0014*/ 	.word	0xfffffffd
	.align		4
        /*0018*/ 	.word	0x00000000
	.align		4
        /*001c*/ 	.word	0xfffffffc


//--------------------- .text._Z7kernel3PdS_      --------------------------
	.section	.text._Z7kernel3PdS_,"ax",@progbits
	.align	128
        .global         _Z7kernel3PdS_
        .type           _Z7kernel3PdS_,@function
        .size           _Z7kernel3PdS_,(.L_x_5 - _Z7kernel3PdS_)
        .other          _Z7kernel3PdS_,@"STO_CUDA_ENTRY STV_DEFAULT"
_Z7kernel3PdS_:
.text._Z7kernel3PdS_:
[----:B------:R-:W-:Y:S01]  /*0000*/  LDC R1, c[0x0][0x37c] ;  /* 0x0000df00ff017b82 */ /* 0x000fe20000000800 */
[----:B------:R-:W0:Y:S07]  /*0010*/  S2R R5, SR_TID.Y ;  /* 0x0000000000057919 */ /* 0x000e2e0000002200 */
[----:B------:R-:W0:Y:S01]  /*0020*/  S2UR UR4, SR_CTAID.Y ;  /* 0x00000000000479c3 */ /* 0x000e220000002600 */
[----:B------:R-:W1:Y:S07]  /*0030*/  S2R R7, SR_TID.X ;  /* 0x0000000000077919 */ /* 0x000e6e0000002100 */
[----:B------:R-:W0:Y:S08]  /*0040*/  LDC R0, c[0x0][0x364] ;  /* 0x0000d900ff007b82 */ /* 0x000e300000000800 */
[----:B------:R-:W1:Y:S08]  /*0050*/  S2UR UR6, SR_CTAID.X ;  /* 0x00000000000679c3 */ /* 0x000e700000002500 */
[----:B------:R-:W1:Y:S08]  /*0060*/  LDC R4, c[0x0][0x360] ;  /* 0x0000d800ff047b82 */ /* 0x000e700000000800 */
[----:B------:R-:W2:Y:S01]  /*0070*/  S2UR UR5, SR_CgaCtaId ;  /* 0x00000000000579c3 */ /* 0x000ea20000008800 */
[----:B0-----:R-:W-:Y:S01]  /*0080*/  IMAD R0, R0, UR4, R5 ;  /* 0x0000000400007c24 */ /* 0x001fe2000f8e0205 */
[----:B------:R-:W-:-:S04]  /*0090*/  UMOV UR4, 0x400 ;  /* 0x0000040000047882 */ /* 0x000fc80000000000 */
[----:B------:R-:W-:Y:S02]  /*00a0*/  IADD3 R6, PT, PT, R0, -0x1, RZ ;  /* 0xffffffff00067810 */ /* 0x000fe40007ffe0ff */
[----:B------:R-:W0:Y:S02]  /*00b0*/  LDC.64 R2, c[0x0][0x380] ;  /* 0x0000e000ff027b82 */ /* 0x000e240000000a00 */
[----:B------:R-:W-:Y:S01]  /*00c0*/  ISETP.GT.U32.AND P0, PT, R6, 0x2005, PT ;  /* 0x000020050600780c */ /* 0x000fe20003f04070 */
[----:B-1----:R-:W-:-:S05]  /*00d0*/  IMAD R5, R4, UR6, R7 ;  /* 0x0000000604057c24 */ /* 0x002fca000f8e0207 */
[----:B------:R-:W-:Y:S01]  /*00e0*/  ISETP.GT.U32.OR P0, PT, R5, 0x2006, P0 ;  /* 0x000020060500780c */ /* 0x000fe20000704470 */
[----:B--2---:R-:W-:-:S09]  /*00f0*/  ULEA UR4, UR5, UR4, 0x18 ;  /* 0x0000000405047291 */ /* 0x004fd2000f8ec0ff */
[----:B0-----:R0:W-:Y:S03]  /*0100*/  STS.64 [UR4], R2 ;  /* 0x00000002ff007988 */ /* 0x0011e60008000a04 */
[----:B------:R-:W-:Y:S05]  /*0110*/  @P0 EXIT ;  /* 0x000000000000094d */ /* 0x000fea0003800000 */
[----:B------:R-:W1:Y:S01]  /*0120*/  LDCU.64 UR4, c[0x0][0x358] ;  /* 0x00006b00ff0477ac */ /* 0x000e620008000a00 */
[----:B------:R-:W-:Y:S01]  /*0130*/  IMAD R13, R0, 0x2008, R5 ;  /* 0x00002008000d7824 */ /* 0x000fe200078e0205 */
[----:B------:R-:W2:Y:S03]  /*0140*/  LDC.64 R10, c[0x0][0x388] ;  /* 0x0000e200ff0a7b82 */ /* 0x000ea60000000a00 */
[C---:B------:R-:W-:Y:S01]  /*0150*/  IMAD.WIDE.U32 R4, R13.reuse, 0x8, R2 ;  /* 0x000000080d047825 */ /* 0x040fe200078e0002 */
[----:B------:R-:W-:-:S05]  /*0160*/  IADD3 R7, PT, PT, R13, -0x2007, RZ ;  /* 0xffffdff90d077810 */ /* 0x000fca0007ffe0ff */
[----:B0-----:R-:W-:Y:S02]  /*0170*/  IMAD.WIDE.U32 R2, R7, 0x8, R2 ;  /* 0x0000000807027825 */ /* 0x001fe400078e0002 */
[----:B-1----:R-:W3:Y:S04]  /*0180*/  LDG.E.64 R6, desc[UR4][R4.64+0x8] ;  /* 0x0000080404067981 */ /* 0x002ee8000c1e1b00 */
[----:B------:R-:W3:Y:S04]  /*0190*/  LDG.E.64 R2, desc[UR4][R2.64] ;  /* 0x0000000402027981 */ /* 0x000ee8000c1e1b00 */
[----:B------:R-:W4:Y:S01]  /*01a0*/  LDG.E.64 R8, desc[UR4][R4.64+0x10048] ;  /* 0x0100480404087981 */ /* 0x000f22000c1e1b00 */
[----:B---3--:R-:W-:-:S08]  /*01b0*/  DADD R6, R2, R6 ;  /* 0x0000000002067229 */ /* 0x008fd00000000006 */
[----:B----4-:R-:W-:Y:S01]  /*01c0*/  DADD R6, R6, R8 ;  /* 0x0000000006067229 */ /* 0x010fe20000000008 */
[----:B--2---:R-:W-:-:S06]  /*01d0*/  IMAD.WIDE.U32 R8, R13, 0x8, R10 ;  /* 0x000000080d087825 */ /* 0x004fcc00078e000a */
[----:B------:R-:W-:Y:S01]  /*01e0*/  STG.E.64 desc[UR4][R8.64+0x8], R6 ;  /* 0x0000080608007986 */ /* 0x000fe2000c101b04 */
[----:B------:R-:W-:Y:S05]  /*01f0*/  EXIT ;  /* 0x000000000000794d */ /* 0x000fea0003800000 */
.L_x_0:
[----:B------:R-:W-:-:S00]  /*0200*/  BRA `(.L_x_0) ;  /* 0xfffffffc00fc7947 */ /* 0x000fc0000383ffff */
[----:B------:R-:W-:-:S00]  /*0210*/  NOP ;  /* 0x0000000000007918 */ /* 0x000fc00000000000 */
        /* <DEDUP_REMOVED lines=14> */
.L_x_5:


//--------------------- .text._Z7kernel2PdS_      --------------------------
	.section	.text._Z7kernel2PdS_,"ax",@progbits
	.align	128
        .global         _Z7kernel2PdS_
        .type           _Z7kernel2PdS_,@function
        .size           _Z7kernel2PdS_,(.L_x_6 - _Z7kernel2PdS_)
        .other          _Z7kernel2PdS_,@"STO_CUDA_ENTRY STV_DEFAULT"
_Z7kernel2PdS_:
.text._Z7kernel2PdS_:
[----:B------:R-:W-:Y:S01]  /*0000*/  LDC R1, c[0x0][0x37c] ;  /* 0x0000df00ff017b82 */ /* 0x000fe20000000800 */
[----:B------:R-:W0:Y:S07]  /*0010*/  S2R R3, SR_TID.Y ;  /* 0x0000000000037919 */ /* 0x000e2e0000002200 */
[----:B------:R-:W0:Y:S01]  /*0020*/  S2UR UR4, SR_CTAID.Y ;  /* 0x00000000000479c3 */ /* 0x000e220000002600 */
[----:B------:R-:W1:Y:S07]  /*0030*/  S2R R5, SR_TID.X ;  /* 0x0000000000057919 */ /* 0x000e6e0000002100 */
[----:B------:R-:W0:Y:S08]  /*0040*/  LDC R0, c[0x0][0x364] ;  /* 0x0000d900ff007b82 */ /* 0x000e300000000800 */
[----:B------:R-:W1:Y:S08]  /*0050*/  S2UR UR5, SR_CTAID.X ;  /* 0x00000000000579c3 */ /* 0x000e700000002500 */
[----:B------:R-:W1:Y:S01]  /*0060*/  LDC R2, c[0x0][0x360] ;  /* 0x0000d800ff027b82 */ /* 0x000e620000000800 */
[----:B0-----:R-:W-:-:S05]  /*0070*/  IMAD R0, R0, UR4, R3 ;  /* 0x0000000400007c24 */ /* 0x001fca000f8e0203 */
[----:B------:R-:W-:-:S04]  /*0080*/  IADD3 R4, PT, PT, R0, -0x1, RZ ;  /* 0xffffffff00047810 */ /* 0x000fc80007ffe0ff */
[----:B------:R-:W-:Y:S01]  /*0090*/  ISETP.GT.U32.AND P0, PT, R4, 0x2005, PT ;  /* 0x000020050400780c */ /* 0x000fe20003f04070 */
[----:B-1----:R-:W-:-:S05]  /*00a0*/  IMAD R3, R2, UR5, R5 ;  /* 0x0000000502037c24 */ /* 0x002fca000f8e0205 */
[----:B------:R-:W-:-:S13]  /*00b0*/  ISETP.GT.U32.OR P0, PT, R3, 0x2006, P0 ;  /* 0x000020060300780c */ /* 0x000fda0000704470 */
[----:B------:R-:W-:Y:S05]  /*00c0*/  @P0 EXIT ;  /* 0x000000000000094d */ /* 0x000fea0003800000 */
[----:B------:R-:W0:Y:S01]  /*00d0*/  LDC.64 R4, c[0x0][0x380] ;  /* 0x0000e000ff047b82 */ /* 0x000e220000000a00 */
[----:B------:R-:W1:Y:S01]  /*00e0*/  LDCU.64 UR6, c[0x0][0x358] ;  /* 0x00006b00ff0677ac */ /* 0x000e620008000a00 */
[----:B------:R-:W-:-:S05]  /*00f0*/  IMAD R15, R0, 0x2008, R3 ;  /* 0x00002008000f7824 */ /* 0x000fca00078e0203 */
[C---:B------:R-:W-:Y:S01]  /*0100*/  IADD3 R7, PT, PT, R15.reuse, -0x2007, RZ ;  /* 0xffffdff90f077810 */ /* 0x040fe20007ffe0ff */
[----:B------:R-:W2:Y:S01]  /*0110*/  LDC.64 R12, c[0x0][0x388] ;  /* 0x0000e200ff0c7b82 */ /* 0x000ea20000000a00 */
[----:B0-----:R-:W-:-:S04]  /*0120*/  IMAD.WIDE.U32 R2, R15, 0x8, R4 ;  /* 0x000000080f027825 */ /* 0x001fc800078e0004 */
[----:B------:R-:W-:Y:S01]  /*0130*/  IMAD.WIDE.U32 R4, R7, 0x8, R4 ;  /* 0x0000000807047825 */ /* 0x000fe200078e0004 */
[----:B-1----:R-:W3:Y:S04]  /*0140*/  LDG.E.64 R8, desc[UR6][R2.64+0x8] ;  /* 0x0000080602087981 */ /* 0x002ee8000c1e1b00 */
[----:B------:R-:W3:Y:S04]  /*0150*/  LDG.E.64 R6, desc[UR6][R4.64] ;  /* 0x0000000604067981 */ /* 0x000ee8000c1e1b00 */
[----:B------:R-:W4:Y:S01]  /*0160*/  LDG.E.64 R10, desc[UR6][R2.64+0x10048] ;  /* 0x01004806020a7981 */ /* 0x000f22000c1e1b00 */
[----:B---3--:R-:W-:-:S08]  /*0170*/  DADD R6, R6, R8 ;  /* 0x0000000006067229 */ /* 0x008fd00000000008 */
[----:B----4-:R-:W-:Y:S01]  /*0180*/  DADD R10, R6, R10 ;  /* 0x00000000060a7229 */ /* 0x010fe2000000000a */
[----:B--2---:R-:W-:-:S06]  /*0190*/  IMAD.WIDE.U32 R6, R15, 0x8, R12 ;  /* 0x000000080f067825 */ /* 0x004fcc00078e000c */
[----:B------:R0:W-:Y:S04]  /*01a0*/  STG.E.64 desc[UR6][R6.64+0x8], R10 ;  /* 0x0000080a06007986 */ /* 0x0001e8000c101b06 */
[----:B------:R-:W2:Y:S04]  /*01b0*/  LDG.E.64 R8, desc[UR6][R4.64] ;  /* 0x0000000604087981 */ /* 0x000ea8000c1e1b00 */
[----:B------:R-:W2:Y:S04]  /*01c0*/  LDG.E.64 R12, desc[UR6][R2.64+0x8] ;  /* 0x00000806020c7981 */ /* 0x000ea8000c1e1b00 */
[----:B------:R-:W3:Y:S01]  /*01d0*/  LDG.E.64 R14, desc[UR6][R2.64+0x10048] ;  /* 0x01004806020e7981 */ /* 0x000ee2000c1e1b00 */
[----:B--2---:R-:W-:-:S08]  /*01e0*/  DADD R8, R8, R12 ;  /* 0x0000000008087229 */ /* 0x004fd0000000000c */
[----:B---3--:R-:W-:-:S07]  /*01f0*/  DADD R8, R8, R14 ;  /* 0x0000000008087229 */ /* 0x008fce000000000e */
[----:B------:R1:W-:Y:S04]  /*0200*/  STG.E.64 desc[UR6][R6.64+0x8], R8 ;  /* 0x0000080806007986 */ /* 0x0003e8000c101b06 */
[----:B------:R-:W2:Y:S04]  /*0210*/  LDG.E.64 R12, desc[UR6][R4.64] ;  /* 0x00000006040c7981 */ /* 0x000ea8000c1e1b00 */
[----:B------:R-:W2:Y:S04]  /*0220*/  LDG.E.64 R14, desc[UR6][R2.64+0x8] ;  /* 0x00000806020e7981 */ /* 0x000ea8000c1e1b00 */
[----:B------:R-:W3:Y:S01]  /*0230*/  LDG.E.64 R16, desc[UR6][R2.64+0x10048] ;  /* 0x0100480602107981 */ /* 0x000ee2000c1e1b00 */
[----:B--2---:R-:W-:-:S08]  /*0240*/  DADD R12, R12, R14 ;  /* 0x000000000c0c7229 */ /* 0x004fd0000000000e */
[----:B---3--:R-:W-:-:S07]  /*0250*/  DADD R12, R12, R16 ;  /* 0x000000000c0c7229 */ /* 0x008fce0000000010 */
[----:B------:R1:W-:Y:S04]  /*0260*/  STG.E.64 desc[UR6][R6.64+0x8], R12 ;  /* 0x0000080c06007986 */ /* 0x0003e8000c101b06 */
[----:B0-----:R-:W2:Y:S04]  /*0270*/  LDG.E.64 R10, desc[UR6][R4.64] ;  /* 0x00000006040a7981 */ /* 0x001ea8000c1e1b00 */
[----:B------:R-:W2:Y:S04]  /*0280*/  LDG.E.64 R14, desc[UR6][R2.64+0x8] ;  /* 0x00000806020e7981 */ /* 0x000ea8000c1e1b00 */
[----:B------:R-:W3:Y:S01]  /*0290*/  LDG.E.64 R16, desc[UR6][R2.64+0x10048] ;  /* 0x0100480602107981 */ /* 0x000ee2000c1e1b00 */
[----:B------:R-:W-:Y:S01]  /*02a0*/  UMOV UR4, 0x4 ;  /* 0x0000000400047882 */ /* 0x000fe20000000000 */
[----:B--2---:R-:W-:-:S08]  /*02b0*/  DADD R10, R10, R14 ;  /* 0x000000000a0a7229 */ /* 0x004fd0000000000e */
[----:B---3--:R-:W-:-:S07]  /*02c0*/  DADD R10, R10, R16 ;  /* 0x000000000a0a7229 */ /* 0x008fce0000000010 */
[----:B------:R1:W-:Y:S04]  /*02d0*/  STG.E.64 desc[UR6][R6.64+0x8], R10 ;  /* 0x0000080a06007986 */ /* 0x0003e8000c101b06 */
.L_x_1:
[----:B-1-3--:R-:W2:Y:S04]  /*02e0*/  LDG.E.64 R8, desc[UR6][R4.64] ;  /* 0x0000000604087981 */ /* 0x00aea8000c1e1b00 */
        /* <DEDUP_REMOVED lines=17> */
[----:B0-----:R-:W3:Y:S04]  /*0400*/  LDG.E.64 R8, desc[UR6][R4.64] ;  /* 0x0000000604087981 */ /* 0x001ee8000c1e1b00 */
[----:B------:R-:W3:Y:S04]  /*0410*/  LDG.E.64 R14, desc[UR6][R2.64+0x8] ;  /* 0x00000806020e7981 */ /* 0x000ee8000c1e1b00 */
[----:B------:R-:W4:Y:S01]  /*0420*/  LDG.E.64 R16, desc[UR6][R2.64+0x10048] ;  /* 0x0100480602107981 */ /* 0x000f22000c1e1b00 */
[----:B---3--:R-:W-:-:S08]  /*0430*/  DADD R8, R8, R14 ;  /* 0x0000000008087229 */ /* 0x008fd0000000000e */
[----:B----4-:R-:W-:-:S07]  /*0440*/  DADD R8, R8, R16 ;  /* 0x0000000008087229 */ /* 0x010fce0000000010 */
[----:B------:R0:W-:Y:S04]  /*0450*/  STG.E.64 desc[UR6][R6.64+0x8], R8 ;  /* 0x0000080806007986 */ /* 0x0001e8000c101b06 */
[----:B-1----:R-:W3:Y:S04]  /*0460*/  LDG.E.64 R10, desc[UR6][R4.64] ;  /* 0x00000006040a7981 */ /* 0x002ee8000c1e1b00 */
[----:B------:R-:W3:Y:S04]  /*0470*/  LDG.E.64 R14, desc[UR6][R2.64+0x8] ;  /* 0x00000806020e7981 */ /* 0x000ee8000c1e1b00 */
[----:B------:R-:W4:Y:S01]  /*0480*/  LDG.E.64 R16, desc[UR6][R2.64+0x10048] ;  /* 0x0100480602107981 */ /* 0x000f22000c1e1b00 */
[----:B---3--:R-:W-:-:S08]  /*0490*/  DADD R10, R10, R14 ;  /* 0x000000000a0a7229 */ /* 0x008fd0000000000e */
[----:B----4-:R-:W-:-:S07]  /*04a0*/  DADD R10, R10, R16 ;  /* 0x000000000a0a7229 */ /* 0x010fce0000000010 */
[----:B------:R1:W-:Y:S04]  /*04b0*/  STG.E.64 desc[UR6][R6.64+0x8], R10 ;  /* 0x0000080a06007986 */ /* 0x0003e8000c101b06 */
[----:B--2---:R-:W2:Y:S04]  /*04c0*/  LDG.E.64 R12, desc[UR6][R4.64] ;  /* 0x00000006040c7981 */ /* 0x004ea8000c1e1b00 */
        /* <DEDUP_REMOVED lines=136> */
[----:B------:R-:W-:Y:S04]  /*0d50*/  STG.E.64 desc[UR6][R6.64+0x8], R18 ;  /* 0x0000081206007986 */ /* 0x000fe8000c101b06 */
[----:B------:R-:W3:Y:S04]  /*0d60*/  LDG.E.64 R8, desc[UR6][R4.64] ;  /* 0x0000000604087981 */ /* 0x000ee8000c1e1b00 */
[----:B-1----:R-:W3:Y:S04]  /*0d70*/  LDG.E.64 R10, desc[UR6][R2.64+0x8] ;  /* 0x00000806020a7981 */ /* 0x002ee8000c1e1b00 */
[----:B------:R-:W4:Y:S01]  /*0d80*/  LDG.E.64 R12, desc[UR6][R2.64+0x10048] ;  /* 0x01004806020c7981 */ /* 0x000f22000c1e1b00 */
[----:B---3--:R-:W-:-:S08]  /*0d90*/  DADD R8, R8, R10 ;  /* 0x0000000008087229 */ /* 0x008fd0000000000a */
[----:B----4-:R-:W-:-:S07]  /*0da0*/  DADD R8, R8, R12 ;  /* 0x0000000008087229 */ /* 0x010fce000000000c */
[----:B------:R0:W-:Y:S04]  /*0db0*/  STG.E.64 desc[UR6][R6.64+0x8], R8 ;  /* 0x0000080806007986 */ /* 0x0001e8000c101b06 */
[----:B------:R-:W3:Y:S04]  /*0dc0*/  LDG.E.64 R10, desc[UR6][R4.64] ;  /* 0x00000006040a7981 */ /* 0x000ee8000c1e1b00 */
[----:B------:R-:W3:Y:S04]  /*0dd0*/  LDG.E.64 R12, desc[UR6][R2.64+0x8] ;  /* 0x00000806020c7981 */ /* 0x000ee8000c1e1b00 */
[----:B------:R-:W4:Y:S01]  /*0de0*/  LDG.E.64 R14, desc[UR6][R2.64+0x10048] ;  /* 0x01004806020e7981 */ /* 0x000f22000c1e1b00 */
[----:B---3--:R-:W-:-:S08]  /*0df0*/  DADD R10, R10, R12 ;  /* 0x000000000a0a7229 */ /* 0x008fd0000000000c */
[----:B----4-:R-:W-:-:S07]  /*0e00*/  DADD R10, R10, R14 ;  /* 0x000000000a0a7229 */ /* 0x010fce000000000e */
[----:B------:R3:W-:Y:S04]  /*0e10*/  STG.E.64 desc[UR6][R6.64+0x8], R10 ;  /* 0x0000080a06007986 */ /* 0x0007e8000c101b06 */
[----:B------:R-:W4:Y:S04]  /*0e20*/  LDG.E.64 R12, desc[UR6][R4.64] ;  /* 0x00000006040c7981 */ /* 0x000f28000c1e1b00 */
[----:B------:R-:W4:Y:S04]  /*0e30*/  LDG.E.64 R14, desc[UR6][R2.64+0x8] ;  /* 0x00000806020e7981 */ /* 0x000f28000c1e1b00 */
[----:B--2---:R-:W2:Y:S01]  /*0e40*/  LDG.E.64 R16, desc[UR6][R2.64+0x10048] ;  /* 0x0100480602107981 */ /* 0x004ea2000c1e1b00 */
[----:B----4-:R-:W-:-:S08]  /*0e50*/  DADD R12, R12, R14 ;  /* 0x000000000c0c7229 */ /* 0x010fd0000000000e */
[----:B--2---:R-:W-:-:S07]  /*0e60*/  DADD R12, R12, R16 ;  /* 0x000000000c0c7229 */ /* 0x004fce0000000010 */
[----:B------:R3:W-:Y:S04]  /*0e70*/  STG.E.64 desc[UR6][R6.64+0x8], R12 ;  /* 0x0000080c06007986 */ /* 0x0007e8000c101b06 */
[----:B0-----:R-:W2:Y:S04]  /*0e80*/  LDG.E.64 R8, desc[UR6][R4.64] ;  /* 0x0000000604087981 */ /* 0x001ea8000c1e1b00 */
[----:B------:R-:W2:Y:S04]  /*0e90*/  LDG.E.64 R14, desc[UR6][R2.64+0x8] ;  /* 0x00000806020e7981 */ /* 0x000ea8000c1e1b00 */
[----:B------:R-:W4:Y:S01]  /*0ea0*/  LDG.E.64 R16, desc[UR6][R2.64+0x10048] ;  /* 0x0100480602107981 */ /* 0x000f22000c1e1b00 */
[----:B------:R-:W-:-:S04]  /*0eb0*/  UIADD3 UR4, UPT, UPT, UR4, 0x20, URZ ;  /* 0x0000002004047890 */ /* 0x000fc8000fffe0ff */
[----:B------:R-:W-:Y:S01]  /*0ec0*/  UISETP.NE.AND UP0, UPT, UR4, 0x64, UPT ;  /* 0x000000640400788c */ /* 0x000fe2000bf05270 */
[----:B--2---:R-:W-:-:S08]  /*0ed0*/  DADD R8, R8, R14 ;  /* 0x0000000008087229 */ /* 0x004fd0000000000e */
[----:B----4-:R-:W-:-:S07]  /*0ee0*/  DADD R8, R8, R16 ;  /* 0x0000000008087229 */ /* 0x010fce0000000010 */
[----:B------:R3:W-:Y:S01]  /*0ef0*/  STG.E.64 desc[UR6][R6.64+0x8], R8 ;  /* 0x0000080806007986 */ /* 0x0007e2000c101b06 */
[----:B------:R-:W-:Y:S05]  /*0f00*/  BRA.U UP0, `(.L_x_1) ;  /* 0xfffffff100f47547 */ /* 0x000fea000b83ffff */
[----:B------:R-:W-:Y:S05]  /*0f10*/  EXIT ;  /* 0x000000000000794d */ /* 0x000fea0003800000 */
.L_x_2:
        /* <DEDUP_REMOVED lines=14> */
.L_x_6:


//--------------------- .text._Z7kernel1PKdPd     --------------------------
	.section	.text._Z7kernel1PKdPd,"ax",@progbits
	.align	128
        .global         _Z7kernel1PKdPd
        .type           _Z7kernel1PKdPd,@function
        .size           _Z7kernel1PKdPd,(.L_x_7 - _Z7kernel1PKdPd)
        .other          _Z7kernel1PKdPd,@"STO_CUDA_ENTRY STV_DEFAULT"
_Z7kernel1PKdPd:
.text._Z7kernel1PKdPd:
        /* <DEDUP_REMOVED lines=15> */
[----:B------:R-:W-:-:S04]  /*00f0*/  LEA R9, R3, R0, 0xd ;  /* 0x0000000003097211 */ /* 0x000fc800078e68ff */
[C---:B------:R-:W-:Y:S02]  /*0100*/  IADD3 R17, PT, PT, R9.reuse, 0x2000, RZ ;  /* 0x0000200009117810 */ /* 0x040fe40007ffe0ff */
[C---:B------:R-:W-:Y:S01]  /*0110*/  IADD3 R13, PT, PT, R9.reuse, 0x4000, RZ ;  /* 0x00004000090d7810 */ /* 0x040fe20007ffe0ff */
[----:B------:R-:W2:Y:S01]  /*0120*/  LDC.64 R14, c[0x0][0x388] ;  /* 0x0000e200ff0e7b82 */ /* 0x000ea20000000a00 */
[----:B0-----:R-:W-:-:S04]  /*0130*/  IMAD.WIDE.U32 R2, R9, 0x8, R6 ;  /* 0x0000000809027825 */ /* 0x001fc800078e0006 */
[--C-:B------:R-:W-:Y:S01]  /*0140*/  IMAD.WIDE.U32 R4, R17, 0x8, R6.reuse ;  /* 0x0000000811047825 */ /* 0x100fe200078e0006 */
[----:B-1----:R-:W3:Y:S04]  /*0150*/  LDG.E.64 R8, desc[UR6][R2.64+0x8] ;  /* 0x0000080602087981 */ /* 0x002ee8000c1e1b00 */
[----:B------:R-:W3:Y:S01]  /*0160*/  LDG.E.64 R10, desc[UR6][R4.64+0x8] ;  /* 0x00000806040a7981 */ /* 0x000ee2000c1e1b00 */
[----:B------:R-:W-:-:S05]  /*0170*/  IMAD.WIDE.U32 R6, R13, 0x8, R6 ;  /* 0x000000080d067825 */ /* 0x000fca00078e0006 */
        /* <DEDUP_REMOVED lines=24> */
.L_x_3:
[----:B-12---:R-:W2:Y:S04]  /*0300*/  LDG.E.64 R10, desc[UR6][R2.64+0x8] ;  /* 0x00000806020a7981 */ /* 0x006ea8000c1e1b00 */
        /* <DEDUP_REMOVED lines=113> */
[----:B------:R-:W3:Y:S04]  /*0a20*/  LDG.E.64 R10, desc[UR6][R2.64+0x8] ;  /* 0x00000806020a7981 */ /* 0x000ee8000c1e1b00 */
[----:B-1----:R-:W3:Y:S04]  /*0a30*/  LDG.E.64 R12, desc[UR6][R4.64+0x8] ;  /* 0x00000806040c7981 */ /* 0x002ee8000c1e1b00 */
[----:B------:R-:W4:Y:S01]  /*0a40*/  LDG.E.64 R16, desc[UR6][R6.64+0x8] ;  /* 0x0000080606107981 */ /* 0x000f22000c1e1b00 */
[----:B---3--:R-:W-:-:S08]  /*0a50*/  DADD R10, R10, R12 ;  /* 0x000000000a0a7229 */ /* 0x008fd0000000000c */
[----:B----4-:R-:W-:-:S07]  /*0a60*/  DADD R20, R10, R16 ;  /* 0x000000000a147229 */ /* 0x010fce0000000010 */
[----:B------:R-:W-:Y:S04]  /*0a70*/  STG.E.64 desc[UR6][R8.64+0x8], R20 ;  /* 0x0000081408007986 */ /* 0x000fe8000c101b06 */
[----:B------:R-:W3:Y:S04]  /*0a80*/  LDG.E.64 R10, desc[UR6][R2.64+0x8] ;  /* 0x00000806020a7981 */ /* 0x000ee8000c1e1b00 */
[----:B------:R-:W3:Y:S04]  /*0a90*/  LDG.E.64 R12, desc[UR6][R4.64+0x8] ;  /* 0x00000806040c7981 */ /* 0x000ee8000c1e1b00 */
[----:B--2---:R-:W2:Y:S01]  /*0aa0*/  LDG.E.64 R14, desc[UR6][R6.64+0x8] ;  /* 0x00000806060e7981 */ /* 0x004ea2000c1e1b00 */
[----:B---3--:R-:W-:-:S08]  /*0ab0*/  DADD R10, R10, R12 ;  /* 0x000000000a0a7229 */ /* 0x008fd0000000000c */
[----:B--2---:R-:W-:-:S07]  /*0ac0*/  DADD R10, R10, R14 ;  /* 0x000000000a0a7229 */ /* 0x004fce000000000e */
[----:B------:R1:W-:Y:S04]  /*0ad0*/  STG.E.64 desc[UR6][R8.64+0x8], R10 ;  /* 0x0000080a08007986 */ /* 0x0003e8000c101b06 */
[----:B------:R-:W2:Y:S04]  /*0ae0*/  LDG.E.64 R12, desc[UR6][R2.64+0x8] ;  /* 0x00000806020c7981 */ /* 0x000ea8000c1e1b00 */
[----:B------:R-:W2:Y:S04]  /*0af0*/  LDG.E.64 R14, desc[UR6][R4.64+0x8] ;  /* 0x00000806040e7981 */ /* 0x000ea8000c1e1b00 */
[----:B------:R-:W3:Y:S01]  /*0b00*/  LDG.E.64 R16, desc[UR6][R6.64+0x8] ;  /* 0x0000080606107981 */ /* 0x000ee2000c1e1b00 */
[----:B--2---:R-:W-:-:S08]  /*0b10*/  DADD R12, R12, R14 ;  /* 0x000000000c0c7229 */ /* 0x004fd0000000000e */
[----:B---3--:R-:W-:-:S07]  /*0b20*/  DADD R12, R12, R16 ;  /* 0x000000000c0c7229 */ /* 0x008fce0000000010 */
[----:B------:R2:W-:Y:S04]  /*0b30*/  STG.E.64 desc[UR6][R8.64+0x8], R12 ;  /* 0x0000080c08007986 */ /* 0x0005e8000c101b06 */
[----:B------:R-:W3:Y:S04]  /*0b40*/  LDG.E.64 R14, desc[UR6][R2.64+0x8] ;  /* 0x00000806020e7981 */ /* 0x000ee8000c1e1b00 */
[----:B------:R-:W3:Y:S04]  /*0b50*/  LDG.E.64 R16, desc[UR6][R4.64+0x8] ;  /* 0x0000080604107981 */ /* 0x000ee8000c1e1b00 */
[----:B0-----:R-:W4:Y:S01]  /*0b60*/  LDG.E.64 R18, desc[UR6][R6.64+0x8] ;  /* 0x0000080606127981 */ /* 0x001f22000c1e1b00 */
[----:B---3--:R-:W-:-:S08]  /*0b70*/  DADD R14, R14, R16 ;  /* 0x000000000e0e7229 */ /* 0x008fd00000000010 */
[----:B----4-:R-:W-:-:S07]  /*0b80*/  DADD R14, R14, R18 ;  /* 0x000000000e0e7229 */ /* 0x010fce0000000012 */
[----:B------:R2:W-:Y:S04]  /*0b90*/  STG.E.64 desc[UR6][R8.64+0x8], R14 ;  /* 0x0000080e08007986 */ /* 0x0005e8000c101b06 */
[----:B-1----:R-:W3:Y:S04]  /*0ba0*/  LDG.E.64 R10, desc[UR6][R2.64+0x8] ;  /* 0x00000806020a7981 */ /* 0x002ee8000c1e1b00 */
[----:B------:R-:W3:Y:S04]  /*0bb0*/  LDG.E.64 R16, desc[UR6][R4.64+0x8] ;  /* 0x0000080604107981 */ /* 0x000ee8000c1e1b00 */
[----:B------:R-:W4:Y:S01]  /*0bc0*/  LDG.E.64 R18, desc[UR6][R6.64+0x8] ;  /* 0x0000080606127981 */ /* 0x000f22000c1e1b00 */
[----:B------:R-:W-:-:S04]  /*0bd0*/  UIADD3 UR4, UPT, UPT, UR4, 0x18, URZ ;  /* 0x0000001804047890 */ /* 0x000fc8000fffe0ff */
[----:B------:R-:W-:Y:S01]  /*0be0*/  UISETP.NE.AND UP0, UPT, UR4, 0x64, UPT ;  /* 0x000000640400788c */ /* 0x000fe2000bf05270 */
[----:B---3--:R-:W-:-:S08]  /*0bf0*/  DADD R10, R10, R16 ;  /* 0x000000000a0a7229 */ /* 0x008fd00000000010 */
[----:B----4-:R-:W-:-:S07]  /*0c00*/  DADD R10, R10, R18 ;  /* 0x000000000a0a7229 */ /* 0x010fce0000000012 */
[----:B------:R2:W-:Y:S01]  /*0c10*/  STG.E.64 desc[UR6][R8.64+0x8], R10 ;  /* 0x0000080a08007986 */ /* 0x0005e2000c101b06 */
[----:B------:R-:W-:Y:S05]  /*0c20*/  BRA.U UP0, `(.L_x_3) ;  /* 0xfffffff500b47547 */ /* 0x000fea000b83ffff */
[----:B------:R-:W-:Y:S05]  /*0c30*/  EXIT ;  /* 0x000000000000794d */ /* 0x000fea0003800000 */
.L_x_4:
        /* <DEDUP_REMOVED lines=12> */
.L_x_7:


//--------------------- .nv.shared._Z7kernel3PdS_ --------------------------
	.section	.nv.shared._Z7kernel3PdS_,"aw",@nobits
	.sectionflags	@""
	.align	8
.nv.shared._Z7kernel3PdS_:
	.zero		1032


//--------------------- .nv.shared.reserved.0     --------------------------
	.section	.nv.shared.reserved.0,"aw",@nobits
	.weak		__nv_reservedSMEM_offset_0_alias
	.size		__nv_reservedSMEM_offset_0_alias, 0, 64
	.other		__nv_reservedSMEM_offset_0_alias,@"STO_CUDA_RESERVED_SHARED STV_DEFAULT"
__nv_reservedSMEM_offset_0_alias:
	.zero		0
	.zero		64


//--------------------- .nv.constant0._Z7kernel3PdS_ --------------------------
	.section	.nv.constant0._Z7kernel3PdS_,"a",@progbits
	.sectionflags	@""
	.align	4
.nv.constant0._Z7kernel3PdS_:
	.zero		912


//--------------------- .nv.constant0._Z7kernel2PdS_ --------------------------
	.section	.nv.constant0._Z7kernel2PdS_,"a",@progbits
	.sectionflags	@""
	.align	4
.nv.constant0._Z7kernel2PdS_:
	.zero		912


//--------------------- .nv.constant0._Z7kernel1PKdPd --------------------------
	.section	.nv.constant0._Z7kernel1PKdPd,"a",@progbits
	.sectionflags	@""
	.align	4
.nv.constant0._Z7kernel1PKdPd:
	.zero		912


//--------------------- SYMBOLS --------------------------

	.type		.nv.reservedSmem.offset0,@object
	.size		.nv.reservedSmem.offset0,0x4
	.type		.nv.reservedSmem.cap,@object
	.size		.nv.reservedSmem.cap,0x4
